//
// Generated by NVIDIA NVVM Compiler
//
// Compiler Build ID: CL-36424714
// Cuda compilation tools, release 13.0, V13.0.88
// Based on NVVM 20.0.0
//

.version 9.0
.target sm_100
.address_size 64

	// .globl	_Z13parallel_initPfiiffffff

.visible .entry _Z13parallel_initPfiiffffff(
	.param .u64 .ptr .align 1 _Z13parallel_initPfiiffffff_param_0,
	.param .u32 _Z13parallel_initPfiiffffff_param_1,
	.param .u32 _Z13parallel_initPfiiffffff_param_2,
	.param .f32 _Z13parallel_initPfiiffffff_param_3,
	.param .f32 _Z13parallel_initPfiiffffff_param_4,
	.param .f32 _Z13parallel_initPfiiffffff_param_5,
	.param .f32 _Z13parallel_initPfiiffffff_param_6,
	.param .f32 _Z13parallel_initPfiiffffff_param_7,
	.param .f32 _Z13parallel_initPfiiffffff_param_8
)
{
	.reg .pred 	%p<4>;
	.reg .b32 	%r<31>;
	.reg .b32 	%f<19>;
	.reg .b64 	%rd<5>;
	.reg .b64 	%fd<54>;

	ld.param.u64 	%rd1, [_Z13parallel_initPfiiffffff_param_0];
	ld.param.u32 	%r6, [_Z13parallel_initPfiiffffff_param_1];
	ld.param.u32 	%r7, [_Z13parallel_initPfiiffffff_param_2];
	ld.param.f32 	%f4, [_Z13parallel_initPfiiffffff_param_3];
	ld.param.f32 	%f5, [_Z13parallel_initPfiiffffff_param_4];
	ld.param.f32 	%f6, [_Z13parallel_initPfiiffffff_param_5];
	ld.param.f32 	%f7, [_Z13parallel_initPfiiffffff_param_6];
	ld.param.f32 	%f2, [_Z13parallel_initPfiiffffff_param_7];
	ld.param.f32 	%f3, [_Z13parallel_initPfiiffffff_param_8];
	mov.u32 	%r8, %tid.x;
	mov.u32 	%r9, %ctaid.x;
	mov.u32 	%r10, %ntid.x;
	mad.lo.s32 	%r1, %r9, %r10, %r8;
	mov.u32 	%r11, %tid.y;
	mov.u32 	%r12, %ctaid.y;
	mov.u32 	%r13, %ntid.y;
	mad.lo.s32 	%r14, %r12, %r13, %r11;
	mov.u32 	%r15, %nctaid.x;
	mad.lo.s32 	%r16, %r10, %r15, 2;
	mad.lo.s32 	%r2, %r16, %r14, %r16;
	cvt.rn.f64.s32 	%fd6, %r1;
	cvt.rn.f64.s32 	%fd7, %r6;
	mul.f64 	%fd8, %fd7, 0d3FE0000000000000;
	sub.f64 	%fd9, %fd6, %fd8;
	cvt.f64.f32 	%fd10, %f4;
	mul.f64 	%fd11, %fd9, %fd10;
	div.rn.f64 	%fd12, %fd11, %fd7;
	cvt.rn.f32.f64 	%f8, %fd12;
	cvt.rn.f64.u32 	%fd13, %r14;
	cvt.rn.f64.s32 	%fd14, %r7;
	mul.f64 	%fd15, %fd14, 0d3FE0000000000000;
	sub.f64 	%fd16, %fd13, %fd15;
	cvt.f64.f32 	%fd17, %f5;
	mul.f64 	%fd18, %fd16, %fd17;
	div.rn.f64 	%fd19, %fd18, %fd14;
	cvt.rn.f32.f64 	%f9, %fd19;
	sub.f32 	%f10, %f8, %f6;
	neg.f32 	%f11, %f10;
	mul.f32 	%f12, %f10, %f11;
	cvt.f64.f32 	%fd20, %f12;
	mul.f32 	%f13, %f2, %f2;
	cvt.f64.f32 	%fd21, %f13;
	add.f64 	%fd22, %fd21, %fd21;
	div.rn.f64 	%fd23, %fd20, %fd22;
	sub.f32 	%f14, %f9, %f7;
	mul.f32 	%f15, %f14, %f14;
	cvt.f64.f32 	%fd24, %f15;
	mul.f32 	%f16, %f3, %f3;
	cvt.f64.f32 	%fd25, %f16;
	add.f64 	%fd26, %fd25, %fd25;
	div.rn.f64 	%fd27, %fd24, %fd26;
	sub.f64 	%fd1, %fd23, %fd27;
	fma.rn.f64 	%fd28, %fd1, 0d3FF71547652B82FE, 0d4338000000000000;
	{
	.reg .b32 %temp; 
	mov.b64 	{%r3, %temp}, %fd28;
	}
	mov.f64 	%fd29, 0dC338000000000000;
	add.rn.f64 	%fd30, %fd28, %fd29;
	fma.rn.f64 	%fd31, %fd30, 0dBFE62E42FEFA39EF, %fd1;
	fma.rn.f64 	%fd32, %fd30, 0dBC7ABC9E3B39803F, %fd31;
	fma.rn.f64 	%fd33, %fd32, 0d3E5ADE1569CE2BDF, 0d3E928AF3FCA213EA;
	fma.rn.f64 	%fd34, %fd33, %fd32, 0d3EC71DEE62401315;
	fma.rn.f64 	%fd35, %fd34, %fd32, 0d3EFA01997C89EB71;
	fma.rn.f64 	%fd36, %fd35, %fd32, 0d3F2A01A014761F65;
	fma.rn.f64 	%fd37, %fd36, %fd32, 0d3F56C16C1852B7AF;
	fma.rn.f64 	%fd38, %fd37, %fd32, 0d3F81111111122322;
	fma.rn.f64 	%fd39, %fd38, %fd32, 0d3FA55555555502A1;
	fma.rn.f64 	%fd40, %fd39, %fd32, 0d3FC5555555555511;
	fma.rn.f64 	%fd41, %fd40, %fd32, 0d3FE000000000000B;
	fma.rn.f64 	%fd42, %fd41, %fd32, 0d3FF0000000000000;
	fma.rn.f64 	%fd43, %fd42, %fd32, 0d3FF0000000000000;
	{
	.reg .b32 %temp; 
	mov.b64 	{%r4, %temp}, %fd43;
	}
	{
	.reg .b32 %temp; 
	mov.b64 	{%temp, %r5}, %fd43;
	}
	shl.b32 	%r17, %r3, 20;
	add.s32 	%r18, %r17, %r5;
	mov.b64 	%fd53, {%r4, %r18};
	{
	.reg .b32 %temp; 
	mov.b64 	{%temp, %r19}, %fd1;
	}
	mov.b32 	%f17, %r19;
	abs.f32 	%f1, %f17;
	setp.lt.f32 	%p1, %f1, 0f4086232B;
	@%p1 bra 	$L__BB0_3;
	setp.lt.f64 	%p2, %fd1, 0d0000000000000000;
	add.f64 	%fd44, %fd1, 0d7FF0000000000000;
	selp.f64 	%fd53, 0d0000000000000000, %fd44, %p2;
	setp.geu.f32 	%p3, %f1, 0f40874800;
	@%p3 bra 	$L__BB0_3;
	shr.u32 	%r20, %r3, 31;
	add.s32 	%r21, %r3, %r20;
	shr.s32 	%r22, %r21, 1;
	shl.b32 	%r23, %r22, 20;
	add.s32 	%r24, %r5, %r23;
	mov.b64 	%fd45, {%r4, %r24};
	sub.s32 	%r25, %r3, %r22;
	shl.b32 	%r26, %r25, 20;
	add.s32 	%r27, %r26, 1072693248;
	mov.b32 	%r28, 0;
	mov.b64 	%fd46, {%r28, %r27};
	mul.f64 	%fd53, %fd46, %fd45;
$L__BB0_3:
	cvt.f64.f32 	%fd47, %f3;
	cvt.f64.f32 	%fd48, %f2;
	mul.f64 	%fd49, %fd48, 0d401921FB4D12D84A;
	mul.f64 	%fd50, %fd49, %fd47;
	rcp.rn.f64 	%fd51, %fd50;
	add.s32 	%r29, %r1, %r2;
	add.s32 	%r30, %r29, 1;
	cvta.to.global.u64 	%rd2, %rd1;
	mul.f64 	%fd52, %fd51, %fd53;
	cvt.rn.f32.f64 	%f18, %fd52;
	mul.wide.s32 	%rd3, %r30, 4;
	add.s64 	%rd4, %rd2, %rd3;
	st.global.f32 	[%rd4], %f18;
	ret;

}


// ===== COMPILED SASS (sm_100) =====

	.target	sm_100

	.elftype	@"ET_EXEC"


//--------------------- .note.nv.tkinfo           --------------------------
	.section	.note.nv.tkinfo,"",@"SHT_NOTE"
	.sectionflags	@"SHF_NOTE_NV_TKINFO"
	.tkinfo
        /*0018*/ 	.word	0x00000002
        /*0030*/ 	.string	""
        /*0030*/ 	.string	"ptxas"
        /*0030*/ 	.string	"Cuda compilation tools, release 13.0, V13.0.88"
        /*0030*/ 	.string	"Build cuda_13.0.r13.0/compiler.36424714_0"
        /*0030*/ 	.string	"-arch sm_100 -m 64 "



//--------------------- .note.nv.cuinfo           --------------------------
	.section	.note.nv.cuinfo,"",@"SHT_NOTE"
	.sectionflags	@"SHF_NOTE_NV_CUINFO"
        /*0018*/ 	.short	0x0002
        /*001a*/ 	.short	0x0064
        /*001c*/ 	.short	0x0082
	.zero		2


//--------------------- .nv.info                  --------------------------
	.section	.nv.info,"",@"SHT_CUDA_INFO"
	.align	4


	//----- nvinfo : EIATTR_REGCOUNT
	.align		4
        /*0000*/ 	.byte	0x04, 0x2f
        /*0002*/ 	.short	(.L_1 - .L_0)
	.align		4
.L_0:
        /*0004*/ 	.word	index@(_Z13parallel_initPfiiffffff)
        /*0008*/ 	.word	0x0000001d


	//----- nvinfo : EIATTR_FRAME_SIZE
	.align		4
.L_1:
        /*000c*/ 	.byte	0x04, 0x11
        /*000e*/ 	.short	(.L_3 - .L_2)
	.align		4
.L_2:
        /*0010*/ 	.word	index@($__internal_1_$__cuda_sm20_div_rn_f64_full)
        /*0014*/ 	.word	0x00000000


	//----- nvinfo : EIATTR_FRAME_SIZE
	.align		4
.L_3:
        /*0018*/ 	.byte	0x04, 0x11
        /*001a*/ 	.short	(.L_5 - .L_4)
	.align		4
.L_4:
        /*001c*/ 	.word	index@($__internal_0_$__cuda_sm20_dblrcp_rn_slowpath_v3)
        /*0020*/ 	.word	0x00000000


	//----- nvinfo : EIATTR_FRAME_SIZE
	.align		4
.L_5:
        /*0024*/ 	.byte	0x04, 0x11
        /*0026*/ 	.short	(.L_7 - .L_6)
	.align		4
.L_6:
        /*0028*/ 	.word	index@(_Z13parallel_initPfiiffffff)
        /*002c*/ 	.word	0x00000000


	//----- nvinfo : EIATTR_MIN_STACK_SIZE
	.align		4
.L_7:
        /*0030*/ 	.byte	0x04, 0x12
        /*0032*/ 	.short	(.L_9 - .L_8)
	.align		4
.L_8:
        /*0034*/ 	.word	index@(_Z13parallel_initPfiiffffff)
        /*0038*/ 	.word	0x00000000
.L_9:


//--------------------- .nv.compat                --------------------------
	.section	.nv.compat,"",@"SHT_CUDA_COMPAT_INFO"
	.align	4
        /*0000*/ 	.byte	0x02, 0x09, 0x00, 0x00, 0x02, 0x02, 0x01, 0x00, 0x02, 0x05, 0x05, 0x00, 0x03, 0x07, 0x01, 0x01
        /*0010*/ 	.byte	0x02, 0x03, 0x00, 0x00, 0x02, 0x06, 0x01, 0x00, 0x04, 0x0b, 0x08, 0x00, 0x01, 0x00, 0x00, 0x00
        /*0020*/ 	.byte	0x00, 0x00, 0x00, 0x00


//--------------------- .nv.info._Z13parallel_initPfiiffffff --------------------------
	.section	.nv.info._Z13parallel_initPfiiffffff,"",@"SHT_CUDA_INFO"
	.sectionflags	@""
	.align	4


	//----- nvinfo : EIATTR_CUDA_API_VERSION
	.align		4
        /*0000*/ 	.byte	0x04, 0x37
        /*0002*/ 	.short	(.L_11 - .L_10)
.L_10:
        /*0004*/ 	.word	0x00000082


	//----- nvinfo : EIATTR_KPARAM_INFO
	.align		4
.L_11:
        /*0008*/ 	.byte	0x04, 0x17
        /*000a*/ 	.short	(.L_13 - .L_12)
.L_12:
        /*000c*/ 	.word	0x00000000
        /*0010*/ 	.short	0x0008
        /*0012*/ 	.short	0x0024
        /*0014*/ 	.byte	0x00, 0xf0, 0x11, 0x00


	//----- nvinfo : EIATTR_KPARAM_INFO
	.align		4
.L_13:
        /*0018*/ 	.byte	0x04, 0x17
        /*001a*/ 	.short	(.L_15 - .L_14)
.L_14:
        /*001c*/ 	.word	0x00000000
        /*0020*/ 	.short	0x0007
        /*0022*/ 	.short	0x0020
        /*0024*/ 	.byte	0x00, 0xf0, 0x11, 0x00


	//----- nvinfo : EIATTR_KPARAM_INFO
	.align		4
.L_15:
        /*0028*/ 	.byte	0x04, 0x17
        /*002a*/ 	.short	(.L_17 - .L_16)
.L_16:
        /*002c*/ 	.word	0x00000000
        /*0030*/ 	.short	0x0006
        /*0032*/ 	.short	0x001c
        /*0034*/ 	.byte	0x00, 0xf0, 0x11, 0x00


	//----- nvinfo : EIATTR_KPARAM_INFO
	.align		4
.L_17:
        /*0038*/ 	.byte	0x04, 0x17
        /*003a*/ 	.short	(.L_19 - .L_18)
.L_18:
        /*003c*/ 	.word	0x00000000
        /*0040*/ 	.short	0x0005
        /*0042*/ 	.short	0x0018
        /*0044*/ 	.byte	0x00, 0xf0, 0x11, 0x00


	//----- nvinfo : EIATTR_KPARAM_INFO
	.align		4
.L_19:
        /*0048*/ 	.byte	0x04, 0x17
        /*004a*/ 	.short	(.L_21 - .L_20)
.L_20:
        /*004c*/ 	.word	0x00000000
        /*0050*/ 	.short	0x0004
        /*0052*/ 	.short	0x0014
        /*0054*/ 	.byte	0x00, 0xf0, 0x11, 0x00


	//----- nvinfo : EIATTR_KPARAM_INFO
	.align		4
.L_21:
        /*0058*/ 	.byte	0x04, 0x17
        /*005a*/ 	.short	(.L_23 - .L_22)
.L_22:
        /*005c*/ 	.word	0x00000000
        /*0060*/ 	.short	0x0003
        /*0062*/ 	.short	0x0010
        /*0064*/ 	.byte	0x00, 0xf0, 0x11, 0x00


	//----- nvinfo : EIATTR_KPARAM_INFO
	.align		4
.L_23:
        /*0068*/ 	.byte	0x04, 0x17
        /*006a*/ 	.short	(.L_25 - .L_24)
.L_24:
        /*006c*/ 	.word	0x00000000
        /*0070*/ 	.short	0x0002
        /*0072*/ 	.short	0x000c
        /*0074*/ 	.byte	0x00, 0xf0, 0x11, 0x00


	//----- nvinfo : EIATTR_KPARAM_INFO
	.align		4
.L_25:
        /*0078*/ 	.byte	0x04, 0x17
        /*007a*/ 	.short	(.L_27 - .L_26)
.L_26:
        /*007c*/ 	.word	0x00000000
        /*0080*/ 	.short	0x0001
        /*0082*/ 	.short	0x0008
        /*0084*/ 	.byte	0x00, 0xf0, 0x11, 0x00


	//----- nvinfo : EIATTR_KPARAM_INFO
	.align		4
.L_27:
        /*0088*/ 	.byte	0x04, 0x17
        /*008a*/ 	.short	(.L_29 - .L_28)
.L_28:
        /*008c*/ 	.word	0x00000000
        /*0090*/ 	.short	0x0000
        /*0092*/ 	.short	0x0000
        /*0094*/ 	.byte	0x00, 0xf5, 0x21, 0x00


	//----- nvinfo : EIATTR_SPARSE_MMA_MASK
	.align		4
.L_29:
        /*0098*/ 	.byte	0x03, 0x50
        /*009a*/ 	.short	0x0000


	//----- nvinfo : EIATTR_MAXREG_COUNT
	.align		4
        /*009c*/ 	.byte	0x03, 0x1b
        /*009e*/ 	.short	0x00ff


	//----- nvinfo : EIATTR_MERCURY_ISA_VERSION
	.align		4
        /*00a0*/ 	.byte	0x03, 0x5f
        /*00a2*/ 	.short	0x0101


	//----- nvinfo : EIATTR_VRC_CTA_INIT_COUNT
	.align		4
        /*00a4*/ 	.byte	0x02, 0x4a
	.zero		1
	.zero		1


	//----- nvinfo : EIATTR_EXIT_INSTR_OFFSETS
	.align		4
        /*00a8*/ 	.byte	0x04, 0x1c
        /*00aa*/ 	.short	(.L_31 - .L_30)


	//   ....[0]....
.L_30:
        /*00ac*/ 	.word	0x00000d90


	//----- nvinfo : EIATTR_CRS_STACK_SIZE
	.align		4
.L_31:
        /*00b0*/ 	.byte	0x04, 0x1e
        /*00b2*/ 	.short	(.L_33 - .L_32)
.L_32:
        /*00b4*/ 	.word	0x00000000


	//----- nvinfo : EIATTR_CBANK_PARAM_SIZE
	.align		4
.L_33:
        /*00b8*/ 	.byte	0x03, 0x19
        /*00ba*/ 	.short	0x0028


	//----- nvinfo : EIATTR_PARAM_CBANK
	.align		4
        /*00bc*/ 	.byte	0x04, 0x0a
        /*00be*/ 	.short	(.L_35 - .L_34)
	.align		4
.L_34:
        /*00c0*/ 	.word	index@(.nv.constant0._Z13parallel_initPfiiffffff)
        /*00c4*/ 	.short	0x0380
        /*00c6*/ 	.short	0x0028


	//----- nvinfo : EIATTR_SW_WAR
	.align		4
.L_35:
        /*00c8*/ 	.byte	0x04, 0x36
        /*00ca*/ 	.short	(.L_37 - .L_36)
.L_36:
        /*00cc*/ 	.word	0x00000008
.L_37:


//--------------------- .nv.callgraph             --------------------------
	.section	.nv.callgraph,"",@"SHT_CUDA_CALLGRAPH"
	.align	4
	.sectionentsize	8
	.align		4
        /*0000*/ 	.word	0x00000000
	.align		4
        /*0004*/ 	.word	0xffffffff
	.align		4
        /*0008*/ 	.word	0x00000000
	.align		4
        /*000c*/ 	.word	0xfffffffe
	.align		4
        /*0010*/ 	.word	0x00000000
	.align		4
        /*0014*/ 	.word	0xfffffffd
	.align		4
        /*0018*/ 	.word	0x00000000
	.align		4
        /*001c*/ 	.word	0xfffffffc


//--------------------- .text._Z13parallel_initPfiiffffff --------------------------
	.section	.text._Z13parallel_initPfiiffffff,"ax",@progbits
	.align	128
        .global         _Z13parallel_initPfiiffffff
        .type           _Z13parallel_initPfiiffffff,@function
        .size           _Z13parallel_initPfiiffffff,(.L_x_21 - _Z13parallel_initPfiiffffff)
        .other          _Z13parallel_initPfiiffffff,@"STO_CUDA_ENTRY STV_DEFAULT"
_Z13parallel_initPfiiffffff:
.text._Z13parallel_initPfiiffffff:
[----:B------:R-:W-:Y:S01]  /*0000*/  LDC R1, c[0x0][0x37c] ;  /* 0x0000df00ff017b82 */ /* 0x000fe20000000800 */
[----:B------:R-:W0:Y:S01]  /*0010*/  LDCU UR4, c[0x0][0x388] ;  /* 0x00007100ff0477ac */ /* 0x000e220008000800 */
[----:B------:R-:W1:Y:S06]  /*0020*/  S2R R5, SR_TID.X ;  /* 0x0000000000057919 */ /* 0x000e6c0000002100 */
[----:B------:R-:W1:Y:S01]  /*0030*/  LDC R0, c[0x0][0x360] ;  /* 0x0000d800ff007b82 */ /* 0x000e620000000800 */
[----:B------:R-:W-:Y:S01]  /*0040*/  IMAD.MOV.U32 R6, RZ, RZ, 0x1 ;  /* 0x00000001ff067424 */ /* 0x000fe200078e00ff */
[----:B------:R-:W2:Y:S01]  /*0050*/  LDCU UR5, c[0x0][0x390] ;  /* 0x00007200ff0577ac */ /* 0x000ea20008000800 */
[----:B------:R-:W3:Y:S01]  /*0060*/  S2R R4, SR_TID.Y ;  /* 0x0000000000047919 */ /* 0x000ee20000002200 */
[----:B------:R-:W-:Y:S04]  /*0070*/  BSSY.RECONVERGENT B0, `(.L_x_0) ;  /* 0x0000020000007945 */ /* 0x000fe80003800200 */
[----:B------:R-:W3:Y:S01]  /*0080*/  LDC R13, c[0x0][0x364] ;  /* 0x0000d900ff0d7b82 */ /* 0x000ee20000000800 */
[----:B0-----:R-:W0:Y:S07]  /*0090*/  I2F.F64 R8, UR4 ;  /* 0x0000000400087d12 */ /* 0x001e2e0008201c00 */
[----:B------:R-:W1:Y:S01]  /*00a0*/  S2UR UR4, SR_CTAID.X ;  /* 0x00000000000479c3 */ /* 0x000e620000002500 */
[----:B--2---:R-:W-:Y:S07]  /*00b0*/  F2F.F64.F32 R16, UR5 ;  /* 0x0000000500107d10 */ /* 0x004fee0008201800 */
[----:B------:R-:W2:Y:S01]  /*00c0*/  LDC R15, c[0x0][0x370] ;  /* 0x0000dc00ff0f7b82 */ /* 0x000ea20000000800 */
[----:B0-----:R-:W0:Y:S01]  /*00d0*/  MUFU.RCP64H R7, R9 ;  /* 0x0000000900077308 */ /* 0x001e220000001800 */
[----:B-1----:R-:W-:-:S06]  /*00e0*/  IMAD R5, R0, UR4, R5 ;  /* 0x0000000400057c24 */ /* 0x002fcc000f8e0205 */
[----:B------:R-:W3:Y:S01]  /*00f0*/  S2UR UR4, SR_CTAID.Y ;  /* 0x00000000000479c3 */ /* 0x000ee20000002600 */
[----:B------:R-:W1:Y:S01]  /*0100*/  I2F.F64 R2, R5 ;  /* 0x0000000500027312 */ /* 0x000e620000201c00 */
[----:B0-----:R-:W-:-:S08]  /*0110*/  DFMA R10, -R8, R6, 1 ;  /* 0x3ff00000080a742b */ /* 0x001fd00000000106 */
[----:B------:R-:W-:Y:S02]  /*0120*/  DFMA R10, R10, R10, R10 ;  /* 0x0000000a0a0a722b */ /* 0x000fe4000000000a */
[----:B-1----:R-:W-:-:S06]  /*0130*/  DFMA R2, R8, -0.5, R2 ;  /* 0xbfe000000802782b */ /* 0x002fcc0000000002 */
[----:B------:R-:W-:Y:S02]  /*0140*/  DFMA R10, R6, R10, R6 ;  /* 0x0000000a060a722b */ /* 0x000fe40000000006 */
[----:B------:R-:W-:-:S06]  /*0150*/  DMUL R16, R2, R16 ;  /* 0x0000001002107228 */ /* 0x000fcc0000000000 */
[----:B------:R-:W-:-:S04]  /*0160*/  DFMA R6, -R8, R10, 1 ;  /* 0x3ff000000806742b */ /* 0x000fc8000000010a */
[----:B------:R-:W-:-:S04]  /*0170*/  FSETP.GEU.AND P1, PT, |R17|, 6.5827683646048100446e-37, PT ;  /* 0x036000001100780b */ /* 0x000fc80003f2e200 */
[----:B------:R-:W-:-:S08]  /*0180*/  DFMA R6, R10, R6, R10 ;  /* 0x000000060a06722b */ /* 0x000fd0000000000a */
[----:B------:R-:W-:-:S08]  /*0190*/  DMUL R2, R16, R6 ;  /* 0x0000000610027228 */ /* 0x000fd00000000000 */
[----:B------:R-:W-:-:S08]  /*01a0*/  DFMA R10, -R8, R2, R16 ;  /* 0x00000002080a722b */ /* 0x000fd00000000110 */
[----:B------:R-:W-:Y:S01]  /*01b0*/  DFMA R6, R6, R10, R2 ;  /* 0x0000000a0606722b */ /* 0x000fe20000000002 */
[----:B--2---:R-:W-:-:S09]  /*01c0*/  IMAD R3, R0, R15, 0x2 ;  /* 0x0000000200037424 */ /* 0x004fd200078e020f */
[----:B------:R-:W-:-:S05]  /*01d0*/  FFMA R2, RZ, R9, R7 ;  /* 0x00000009ff027223 */ /* 0x000fca0000000007 */
[----:B------:R-:W-:Y:S01]  /*01e0*/  FSETP.GT.AND P0, PT, |R2|, 1.469367938527859385e-39, PT ;  /* 0x001000000200780b */ /* 0x000fe20003f04200 */
[----:B---3--:R-:W-:-:S04]  /*01f0*/  IMAD R2, R13, UR4, R4 ;  /* 0x000000040d027c24 */ /* 0x008fc8000f8e0204 */
[----:B------:R-:W-:-:S08]  /*0200*/  IMAD R0, R2, R3, R3 ;  /* 0x0000000302007224 */ /* 0x000fd000078e0203 */
[----:B------:R-:W-:Y:S05]  /*0210*/  @P0 BRA P1, `(.L_x_1) ;  /* 0x0000000000140947 */ /* 0x000fea0000800000 */
[----:B------:R-:W-:Y:S01]  /*0220*/  IMAD.MOV.U32 R10, RZ, RZ, R8 ;  /* 0x000000ffff0a7224 */ /* 0x000fe200078e0008 */
[----:B------:R-:W-:-:S07]  /*0230*/  MOV R4, 0x250 ;  /* 0x0000025000047802 */ /* 0x000fce0000000f00 */
[----:B------:R-:W-:Y:S05]  /*0240*/  CALL.REL.NOINC `($__internal_1_$__cuda_sm20_div_rn_f64_full) ;  /* 0x0000000c00687944 */ /* 0x000fea0003c00000 */
[----:B------:R-:W-:Y:S02]  /*0250*/  IMAD.MOV.U32 R6, RZ, RZ, R10 ;  /* 0x000000ffff067224 */ /* 0x000fe400078e000a */
[----:B------:R-:W-:-:S07]  /*0260*/  IMAD.MOV.U32 R7, RZ, RZ, R11 ;  /* 0x000000ffff077224 */ /* 0x000fce00078e000b */
.L_x_1:
[----:B------:R-:W-:Y:S05]  /*0270*/  BSYNC.RECONVERGENT B0 ;  /* 0x0000000000007941 */ /* 0x000fea0003800200 */
.L_x_0:
[----:B------:R-:W0:Y:S01]  /*0280*/  LDCU UR4, c[0x0][0x38c] ;  /* 0x00007180ff0477ac */ /* 0x000e220008000800 */
[----:B------:R-:W-:Y:S01]  /*0290*/  IMAD.MOV.U32 R8, RZ, RZ, 0x1 ;  /* 0x00000001ff087424 */ /* 0x000fe200078e00ff */
[----:B------:R-:W-:Y:S01]  /*02a0*/  I2F.F64.U32 R2, R2 ;  /* 0x0000000200027312 */ /* 0x000fe20000201800 */
[----:B------:R-:W-:Y:S07]  /*02b0*/  BSSY.RECONVERGENT B0, `(.L_x_2) ;  /* 0x0000019000007945 */ /* 0x000fee0003800200 */
[----:B0-----:R-:W0:Y:S01]  /*02c0*/  I2F.F64 R10, UR4 ;  /* 0x00000004000a7d12 */ /* 0x001e220008201c00 */
[----:B------:R-:W1:Y:S07]  /*02d0*/  LDCU UR4, c[0x0][0x394] ;  /* 0x00007280ff0477ac */ /* 0x000e6e0008000800 */
[----:B0-----:R-:W0:Y:S02]  /*02e0*/  MUFU.RCP64H R9, R11 ;  /* 0x0000000b00097308 */ /* 0x001e240000001800 */
[----:B0-----:R-:W-:-:S08]  /*02f0*/  DFMA R12, -R10, R8, 1 ;  /* 0x3ff000000a0c742b */ /* 0x001fd00000000108 */
[----:B------:R-:W-:Y:S02]  /*0300*/  DFMA R14, R12, R12, R12 ;  /* 0x0000000c0c0e722b */ /* 0x000fe4000000000c */
[----:B-1----:R-:W0:Y:S06]  /*0310*/  F2F.F64.F32 R12, UR4 ;  /* 0x00000004000c7d10 */ /* 0x002e2c0008201800 */
[----:B------:R-:W-:Y:S02]  /*0320*/  DFMA R14, R8, R14, R8 ;  /* 0x0000000e080e722b */ /* 0x000fe40000000008 */
[C---:B------:R-:W-:Y:S01]  /*0330*/  DFMA R8, R10.reuse, -0.5, R2 ;  /* 0xbfe000000a08782b */ /* 0x040fe20000000002 */
[----:B------:R1:W2:Y:S05]  /*0340*/  F2F.F32.F64 R2, R6 ;  /* 0x0000000600027310 */ /* 0x0002aa0000301000 */
[----:B------:R-:W-:-:S02]  /*0350*/  DFMA R18, -R10, R14, 1 ;  /* 0x3ff000000a12742b */ /* 0x000fc4000000010e */
[----:B0-----:R-:W-:-:S06]  /*0360*/  DMUL R16, R8, R12 ;  /* 0x0000000c08107228 */ /* 0x001fcc0000000000 */
[----:B------:R-:W-:-:S04]  /*0370*/  DFMA R18, R14, R18, R14 ;  /* 0x000000120e12722b */ /* 0x000fc8000000000e */
[----:B------:R-:W-:-:S04]  /*0380*/  FSETP.GEU.AND P1, PT, |R17|, 6.5827683646048100446e-37, PT ;  /* 0x036000001100780b */ /* 0x000fc80003f2e200 */
[----:B------:R-:W-:-:S08]  /*0390*/  DMUL R8, R16, R18 ;  /* 0x0000001210087228 */ /* 0x000fd00000000000 */
[----:B------:R-:W-:-:S08]  /*03a0*/  DFMA R12, -R10, R8, R16 ;  /* 0x000000080a0c722b */ /* 0x000fd00000000110 */
[----:B------:R-:W-:-:S10]  /*03b0*/  DFMA R8, R18, R12, R8 ;  /* 0x0000000c1208722b */ /* 0x000fd40000000008 */
[----:B------:R-:W-:-:S05]  /*03c0*/  FFMA R3, RZ, R11, R9 ;  /* 0x0000000bff037223 */ /* 0x000fca0000000009 */
[----:B------:R-:W-:-:S13]  /*03d0*/  FSETP.GT.AND P0, PT, |R3|, 1.469367938527859385e-39, PT ;  /* 0x001000000300780b */ /* 0x000fda0003f04200 */
[----:B-12---:R-:W-:Y:S05]  /*03e0*/  @P0 BRA P1, `(.L_x_3) ;  /* 0x0000000000140947 */ /* 0x006fea0000800000 */
[----:B------:R-:W-:Y:S01]  /*03f0*/  IMAD.MOV.U32 R9, RZ, RZ, R11 ;  /* 0x000000ffff097224 */ /* 0x000fe200078e000b */
[----:B------:R-:W-:-:S07]  /*0400*/  MOV R4, 0x420 ;  /* 0x0000042000047802 */ /* 0x000fce0000000f00 */
[----:B------:R-:W-:Y:S05]  /*0410*/  CALL.REL.NOINC `($__internal_1_$__cuda_sm20_div_rn_f64_full) ;  /* 0x0000000800f47944 */ /* 0x000fea0003c00000 */
[----:B------:R-:W-:Y:S02]  /*0420*/  IMAD.MOV.U32 R8, RZ, RZ, R10 ;  /* 0x000000ffff087224 */ /* 0x000fe400078e000a */
[----:B------:R-:W-:-:S07]  /*0430*/  IMAD.MOV.U32 R9, RZ, RZ, R11 ;  /* 0x000000ffff097224 */ /* 0x000fce00078e000b */
.L_x_3:
[----:B------:R-:W-:Y:S05]  /*0440*/  BSYNC.RECONVERGENT B0 ;  /* 0x0000000000007941 */ /* 0x000fea0003800200 */
.L_x_2:
[----:B------:R-:W0:Y:S01]  /*0450*/  LDC R4, c[0x0][0x3a0] ;  /* 0x0000e800ff047b82 */ /* 0x000e220000000800 */
[----:B------:R-:W-:Y:S01]  /*0460*/  IMAD.MOV.U32 R10, RZ, RZ, 0x1 ;  /* 0x00000001ff0a7424 */ /* 0x000fe200078e00ff */
[----:B------:R-:W1:Y:S01]  /*0470*/  LDCU UR4, c[0x0][0x398] ;  /* 0x00007300ff0477ac */ /* 0x000e620008000800 */
[----:B------:R-:W-:Y:S01]  /*0480*/  F2F.F32.F64 R8, R8 ;  /* 0x0000000800087310 */ /* 0x000fe20000301000 */
[----:B------:R-:W-:Y:S01]  /*0490*/  BSSY.RECONVERGENT B0, `(.L_x_4) ;  /* 0x000001a000007945 */ /* 0x000fe20003800200 */
[----:B-1----:R-:W-:Y:S01]  /*04a0*/  FADD R2, R2, -UR4 ;  /* 0x8000000402027e21 */ /* 0x002fe20008000000 */
[----:B0-----:R-:W-:-:S03]  /*04b0*/  FMUL R4, R4, R4 ;  /* 0x0000000404047220 */ /* 0x001fc60000400000 */
[----:B------:R-:W-:Y:S02]  /*04c0*/  FMUL R16, R2, -R2 ;  /* 0x8000000202107220 */ /* 0x000fe40000400000 */
[----:B------:R-:W0:Y:S08]  /*04d0*/  F2F.F64.F32 R6, R4 ;  /* 0x0000000400067310 */ /* 0x000e300000201800 */
[----:B------:R-:W1:Y:S01]  /*04e0*/  F2F.F64.F32 R16, R16 ;  /* 0x0000001000107310 */ /* 0x000e620000201800 */
[----:B0-----:R-:W-:-:S07]  /*04f0*/  DADD R6, R6, R6 ;  /* 0x0000000006067229 */ /* 0x001fce0000000006 */
[----:B------:R-:W0:Y:S01]  /*0500*/  MUFU.RCP64H R11, R7 ;  /* 0x00000007000b7308 */ /* 0x000e220000001800 */
[----:B-1----:R-:W-:Y:S01]  /*0510*/  FSETP.GEU.AND P1, PT, |R17|, 6.5827683646048100446e-37, PT ;  /* 0x036000001100780b */ /* 0x002fe20003f2e200 */
[----:B0-----:R-:W-:-:S08]  /*0520*/  DFMA R12, -R6, R10, 1 ;  /* 0x3ff00000060c742b */ /* 0x001fd0000000010a */
[----:B------:R-:W-:-:S08]  /*0530*/  DFMA R12, R12, R12, R12 ;  /* 0x0000000c0c0c722b */ /* 0x000fd0000000000c */
[----:B------:R-:W-:-:S08]  /*0540*/  DFMA R12, R10, R12, R10 ;  /* 0x0000000c0a0c722b */ /* 0x000fd0000000000a */
[----:B------:R-:W-:-:S08]  /*0550*/  DFMA R2, -R6, R12, 1 ;  /* 0x3ff000000602742b */ /* 0x000fd0000000010c */
[----:B------:R-:W-:-:S08]  /*0560*/  DFMA R2, R12, R2, R12 ;  /* 0x000000020c02722b */ /* 0x000fd0000000000c */
[----:B------:R-:W-:-:S08]  /*0570*/  DMUL R10, R16, R2 ;  /* 0x00000002100a7228 */ /* 0x000fd00000000000 */
[----:B------:R-:W-:-:S08]  /*0580*/  DFMA R12, -R6, R10, R16 ;  /* 0x0000000a060c722b */ /* 0x000fd00000000110 */
[----:B------:R-:W-:-:S10]  /*0590*/  DFMA R2, R2, R12, R10 ;  /* 0x0000000c0202722b */ /* 0x000fd4000000000a */
[----:B------:R-:W-:-:S05]  /*05a0*/  FFMA R4, RZ, R7, R3 ;  /* 0x00000007ff047223 */ /* 0x000fca0000000003 */
[----:B------:R-:W-:-:S13]  /*05b0*/  FSETP.GT.AND P0, PT, |R4|, 1.469367938527859385e-39, PT ;  /* 0x001000000400780b */ /* 0x000fda0003f04200 */
[----:B------:R-:W-:Y:S05]  /*05c0*/  @P0 BRA P1, `(.L_x_5) ;  /* 0x0000000000180947 */ /* 0x000fea0000800000 */
[----:B------:R-:W-:Y:S01]  /*05d0*/  MOV R10, R6 ;  /* 0x00000006000a7202 */ /* 0x000fe20000000f00 */
[----:B------:R-:W-:Y:S01]  /*05e0*/  IMAD.MOV.U32 R9, RZ, RZ, R7 ;  /* 0x000000ffff097224 */ /* 0x000fe200078e0007 */
[----:B------:R-:W-:-:S07]  /*05f0*/  MOV R4, 0x610 ;  /* 0x0000061000047802 */ /* 0x000fce0000000f00 */
[----:B------:R-:W-:Y:S05]  /*0600*/  CALL.REL.NOINC `($__internal_1_$__cuda_sm20_div_rn_f64_full) ;  /* 0x0000000800787944 */ /* 0x000fea0003c00000 */
[----:B------:R-:W-:Y:S02]  /*0610*/  IMAD.MOV.U32 R2, RZ, RZ, R10 ;  /* 0x000000ffff027224 */ /* 0x000fe400078e000a */
[----:B------:R-:W-:-:S07]  /*0620*/  IMAD.MOV.U32 R3, RZ, RZ, R11 ;  /* 0x000000ffff037224 */ /* 0x000fce00078e000b */
.L_x_5:
[----:B------:R-:W-:Y:S05]  /*0630*/  BSYNC.RECONVERGENT B0 ;  /* 0x0000000000007941 */ /* 0x000fea0003800200 */
.L_x_4:
[----:B------:R-:W0:Y:S01]  /*0640*/  LDC R4, c[0x0][0x3a4] ;  /* 0x0000e900ff047b82 */ /* 0x000e220000000800 */
[----:B------:R-:W-:Y:S01]  /*0650*/  IMAD.MOV.U32 R6, RZ, RZ, 0x1 ;  /* 0x00000001ff067424 */ /* 0x000fe200078e00ff */
[----:B------:R-:W1:Y:S01]  /*0660*/  LDCU UR4, c[0x0][0x39c] ;  /* 0x00007380ff0477ac */ /* 0x000e620008000800 */
[----:B------:R-:W-:Y:S01]  /*0670*/  BSSY.RECONVERGENT B0, `(.L_x_6) ;  /* 0x0000019000007945 */ /* 0x000fe20003800200 */
[----:B-1----:R-:W-:Y:S01]  /*0680*/  FADD R8, R8, -UR4 ;  /* 0x8000000408087e21 */ /* 0x002fe20008000000 */
[----:B0-----:R-:W-:-:S03]  /*0690*/  FMUL R4, R4, R4 ;  /* 0x0000000404047220 */ /* 0x001fc60000400000 */
[----:B------:R-:W-:Y:S01]  /*06a0*/  FMUL R16, R8, R8 ;  /* 0x0000000808107220 */ /* 0x000fe20000400000 */
        /* <DEDUP_REMOVED lines=16> */
[----:B------:R-:W-:Y:S01]  /*07b0*/  IMAD.MOV.U32 R9, RZ, RZ, R11 ;  /* 0x000000ffff097224 */ /* 0x000fe200078e000b */
[----:B------:R-:W-:-:S07]  /*07c0*/  MOV R4, 0x7e0 ;  /* 0x000007e000047802 */ /* 0x000fce0000000f00 */
[----:B------:R-:W-:Y:S05]  /*07d0*/  CALL.REL.NOINC `($__internal_1_$__cuda_sm20_div_rn_f64_full) ;  /* 0x0000000800047944 */ /* 0x000fea0003c00000 */
[----:B------:R-:W-:Y:S02]  /*07e0*/  IMAD.MOV.U32 R6, RZ, RZ, R10 ;  /* 0x000000ffff067224 */ /* 0x000fe400078e000a */
[----:B------:R-:W-:-:S07]  /*07f0*/  IMAD.MOV.U32 R7, RZ, RZ, R11 ;  /* 0x000000ffff077224 */ /* 0x000fce00078e000b */
.L_x_7:
[----:B------:R-:W-:Y:S05]  /*0800*/  BSYNC.RECONVERGENT B0 ;  /* 0x0000000000007941 */ /* 0x000fea0003800200 */
.L_x_6:
[----:B------:R-:W-:Y:S01]  /*0810*/  DADD R2, -R6, R2 ;  /* 0x0000000006027229 */ /* 0x000fe20000000102 */
[----:B------:R-:W-:Y:S01]  /*0820*/  UMOV UR4, 0xfefa39ef ;  /* 0xfefa39ef00047882 */ /* 0x000fe20000000000 */
[----:B------:R-:W-:Y:S01]  /*0830*/  MOV R6, 0x652b82fe ;  /* 0x652b82fe00067802 */ /* 0x000fe20000000f00 */
[----:B------:R-:W-:Y:S01]  /*0840*/  IMAD.MOV.U32 R7, RZ, RZ, 0x3ff71547 ;  /* 0x3ff71547ff077424 */ /* 0x000fe200078e00ff */
[----:B------:R-:W-:Y:S01]  /*0850*/  UMOV UR5, 0x3fe62e42 ;  /* 0x3fe62e4200057882 */ /* 0x000fe20000000000 */
[----:B------:R-:W-:Y:S04]  /*0860*/  BSSY.RECONVERGENT B0, `(.L_x_8) ;  /* 0x0000037000007945 */ /* 0x000fe80003800200 */
[----:B------:R-:W-:Y:S01]  /*0870*/  DFMA R6, R2, R6, 6.75539944105574400000e+15 ;  /* 0x433800000206742b */ /* 0x000fe20000000006 */
[----:B------:R-:W-:-:S07]  /*0880*/  FSETP.GEU.AND P0, PT, |R3|, 4.1917929649353027344, PT ;  /* 0x4086232b0300780b */ /* 0x000fce0003f0e200 */
[----:B------:R-:W-:-:S08]  /*0890*/  DADD R8, R6, -6.75539944105574400000e+15 ;  /* 0xc338000006087429 */ /* 0x000fd00000000000 */
[----:B------:R-:W-:Y:S01]  /*08a0*/  DFMA R10, R8, -UR4, R2 ;  /* 0x80000004080a7c2b */ /* 0x000fe20008000002 */
[----:B------:R-:W-:Y:S01]  /*08b0*/  UMOV UR4, 0x3b39803f ;  /* 0x3b39803f00047882 */ /* 0x000fe20000000000 */
[----:B------:R-:W-:-:S06]  /*08c0*/  UMOV UR5, 0x3c7abc9e ;  /* 0x3c7abc9e00057882 */ /* 0x000fcc0000000000 */
[----:B------:R-:W-:Y:S01]  /*08d0*/  DFMA R8, R8, -UR4, R10 ;  /* 0x8000000408087c2b */ /* 0x000fe2000800000a */
[----:B------:R-:W-:Y:S01]  /*08e0*/  UMOV UR4, 0x69ce2bdf ;  /* 0x69ce2bdf00047882 */ /* 0x000fe20000000000 */
[----:B------:R-:W-:Y:S01]  /*08f0*/  IMAD.MOV.U32 R10, RZ, RZ, -0x35dec16 ;  /* 0xfca213eaff0a7424 */ /* 0x000fe200078e00ff */
[----:B------:R-:W-:Y:S01]  /*0900*/  UMOV UR5, 0x3e5ade15 ;  /* 0x3e5ade1500057882 */ /* 0x000fe20000000000 */
[----:B------:R-:W-:-:S06]  /*0910*/  IMAD.MOV.U32 R11, RZ, RZ, 0x3e928af3 ;  /* 0x3e928af3ff0b7424 */ /* 0x000fcc00078e00ff */
[----:B------:R-:W-:Y:S01]  /*0920*/  DFMA R10, R8, UR4, R10 ;  /* 0x00000004080a7c2b */ /* 0x000fe2000800000a */
[----:B------:R-:W-:Y:S01]  /*0930*/  UMOV UR4, 0x62401315 ;  /* 0x6240131500047882 */ /* 0x000fe20000000000 */
[----:B------:R-:W-:-:S06]  /*0940*/  UMOV UR5, 0x3ec71dee ;  /* 0x3ec71dee00057882 */ /* 0x000fcc0000000000 */
[----:B------:R-:W-:Y:S01]  /*0950*/  DFMA R10, R8, R10, UR4 ;  /* 0x00000004080a7e2b */ /* 0x000fe2000800000a */
        /* <DEDUP_REMOVED lines=20> */
[----:B------:R-:W-:-:S08]  /*0aa0*/  DFMA R10, R8, R10, UR4 ;  /* 0x00000004080a7e2b */ /* 0x000fd0000800000a */
[----:B------:R-:W-:-:S08]  /*0ab0*/  DFMA R10, R8, R10, 1 ;  /* 0x3ff00000080a742b */ /* 0x000fd0000000000a */
[----:B------:R-:W-:-:S10]  /*0ac0*/  DFMA R10, R8, R10, 1 ;  /* 0x3ff00000080a742b */ /* 0x000fd4000000000a */
[----:B------:R-:W-:Y:S02]  /*0ad0*/  IMAD R9, R6, 0x100000, R11 ;  /* 0x0010000006097824 */ /* 0x000fe400078e020b */
[----:B------:R-:W-:Y:S01]  /*0ae0*/  IMAD.MOV.U32 R8, RZ, RZ, R10 ;  /* 0x000000ffff087224 */ /* 0x000fe200078e000a */
[----:B------:R-:W-:Y:S06]  /*0af0*/  @!P0 BRA `(.L_x_9) ;  /* 0x0000000000348947 */ /* 0x000fec0003800000 */
[----:B------:R-:W-:Y:S01]  /*0b00*/  FSETP.GEU.AND P1, PT, |R3|, 4.2275390625, PT ;  /* 0x408748000300780b */ /* 0x000fe20003f2e200 */
[C---:B------:R-:W-:Y:S02]  /*0b10*/  DADD R8, R2.reuse, +INF ;  /* 0x7ff0000002087429 */ /* 0x040fe40000000000 */
[----:B------:R-:W-:-:S08]  /*0b20*/  DSETP.GEU.AND P0, PT, R2, RZ, PT ;  /* 0x000000ff0200722a */ /* 0x000fd00003f0e000 */
[----:B------:R-:W-:Y:S02]  /*0b30*/  FSEL R8, R8, RZ, P0 ;  /* 0x000000ff08087208 */ /* 0x000fe40000000000 */
[----:B------:R-:W-:Y:S02]  /*0b40*/  @!P1 LEA.HI R4, R6, R6, RZ, 0x1 ;  /* 0x0000000606049211 */ /* 0x000fe400078f08ff */
[----:B------:R-:W-:Y:S02]  /*0b50*/  @!P1 MOV R2, R10 ;  /* 0x0000000a00029202 */ /* 0x000fe40000000f00 */
[----:B------:R-:W-:Y:S02]  /*0b60*/  @!P1 SHF.R.S32.HI R3, RZ, 0x1, R4 ;  /* 0x00000001ff039819 */ /* 0x000fe40000011404 */
[----:B------:R-:W-:-:S03]  /*0b70*/  FSEL R9, R9, RZ, P0 ;  /* 0x000000ff09097208 */ /* 0x000fc60000000000 */
[----:B------:R-:W-:Y:S02]  /*0b80*/  @!P1 IMAD.IADD R6, R6, 0x1, -R3 ;  /* 0x0000000106069824 */ /* 0x000fe400078e0a03 */
[----:B------:R-:W-:-:S03]  /*0b90*/  @!P1 IMAD R3, R3, 0x100000, R11 ;  /* 0x0010000003039824 */ /* 0x000fc600078e020b */
[----:B------:R-:W-:Y:S01]  /*0ba0*/  @!P1 LEA R7, R6, 0x3ff00000, 0x14 ;  /* 0x3ff0000006079811 */ /* 0x000fe200078ea0ff */
[----:B------:R-:W-:-:S06]  /*0bb0*/  @!P1 IMAD.MOV.U32 R6, RZ, RZ, RZ ;  /* 0x000000ffff069224 */ /* 0x000fcc00078e00ff */
[----:B------:R-:W-:-:S11]  /*0bc0*/  @!P1 DMUL R8, R2, R6 ;  /* 0x0000000602089228 */ /* 0x000fd60000000000 */
.L_x_9:
[----:B------:R-:W-:Y:S05]  /*0bd0*/  BSYNC.RECONVERGENT B0 ;  /* 0x0000000000007941 */ /* 0x000fea0003800200 */
.L_x_8:
[----:B------:R-:W0:Y:S02]  /*0be0*/  LDCU.64 UR4, c[0x0][0x3a0] ;  /* 0x00007400ff0477ac */ /* 0x000e240008000a00 */
[----:B0-----:R-:W0:Y:S01]  /*0bf0*/  F2F.F64.F32 R6, UR4 ;  /* 0x0000000400067d10 */ /* 0x001e220008201800 */
[----:B------:R-:W-:-:S07]  /*0c00*/  UMOV UR4, 0x4d12d84a ;  /* 0x4d12d84a00047882 */ /* 0x000fce0000000000 */
[----:B------:R-:W1:Y:S01]  /*0c10*/  F2F.F64.F32 R2, UR5 ;  /* 0x0000000500027d10 */ /* 0x000e620008201800 */
[----:B------:R-:W-:Y:S02]  /*0c20*/  UMOV UR5, 0x401921fb ;  /* 0x401921fb00057882 */ /* 0x000fe40000000000 */
[----:B0-----:R-:W-:Y:S02]  /*0c30*/  DMUL R6, R6, UR4 ;  /* 0x0000000406067c28 */ /* 0x001fe40008000000 */
[----:B------:R-:W0:Y:S06]  /*0c40*/  LDCU.64 UR4, c[0x0][0x358] ;  /* 0x00006b00ff0477ac */ /* 0x000e2c0008000a00 */
[----:B-1----:R-:W-:-:S06]  /*0c50*/  DMUL R6, R2, R6 ;  /* 0x0000000602067228 */ /* 0x002fcc0000000000 */
[----:B------:R-:W1:Y:S04]  /*0c60*/  MUFU.RCP64H R3, R7 ;  /* 0x0000000700037308 */ /* 0x000e680000001800 */
[----:B------:R-:W-:-:S05]  /*0c70*/  VIADD R2, R7, 0x300402 ;  /* 0x0030040207027836 */ /* 0x000fca0000000000 */
[----:B------:R-:W-:Y:S01]  /*0c80*/  FSETP.GEU.AND P0, PT, |R2|, 5.8789094863358348022e-39, PT ;  /* 0x004004020200780b */ /* 0x000fe20003f0e200 */
[----:B-1----:R-:W-:-:S08]  /*0c90*/  DFMA R10, -R6, R2, 1 ;  /* 0x3ff00000060a742b */ /* 0x002fd00000000102 */
[----:B------:R-:W-:-:S08]  /*0ca0*/  DFMA R10, R10, R10, R10 ;  /* 0x0000000a0a0a722b */ /* 0x000fd0000000000a */
[----:B------:R-:W-:-:S08]  /*0cb0*/  DFMA R10, R2, R10, R2 ;  /* 0x0000000a020a722b */ /* 0x000fd00000000002 */
[----:B------:R-:W-:-:S08]  /*0cc0*/  DFMA R12, -R6, R10, 1 ;  /* 0x3ff00000060c742b */ /* 0x000fd0000000010a */
[----:B------:R-:W-:Y:S01]  /*0cd0*/  DFMA R10, R10, R12, R10 ;  /* 0x0000000c0a0a722b */ /* 0x000fe2000000000a */
[----:B0-----:R-:W-:Y:S10]  /*0ce0*/  @P0 BRA `(.L_x_10) ;  /* 0x0000000000100947 */ /* 0x001ff40003800000 */
[----:B------:R-:W-:-:S05]  /*0cf0*/  LOP3.LUT R2, R7, 0x7fffffff, RZ, 0xc0, !PT ;  /* 0x7fffffff07027812 */ /* 0x000fca00078ec0ff */
[----:B------:R-:W-:Y:S01]  /*0d00*/  VIADD R12, R2, 0xfff00000 ;  /* 0xfff00000020c7836 */ /* 0x000fe20000000000 */
[----:B------:R-:W-:-:S07]  /*0d10*/  MOV R2, 0xd30 ;  /* 0x00000d3000027802 */ /* 0x000fce0000000f00 */
[----:B------:R-:W-:Y:S05]  /*0d20*/  CALL.REL.NOINC `($__internal_0_$__cuda_sm20_dblrcp_rn_slowpath_v3) ;  /* 0x00000000001c7944 */ /* 0x000fea0003c00000 */
.L_x_10:
[----:B------:R-:W0:Y:S01]  /*0d30*/  LDC.64 R2, c[0x0][0x380] ;  /* 0x0000e000ff027b82 */ /* 0x000e220000000a00 */
[----:B------:R-:W-:Y:S01]  /*0d40*/  DMUL R10, R10, R8 ;  /* 0x000000080a0a7228 */ /* 0x000fe20000000000 */
[----:B------:R-:W-:-:S09]  /*0d50*/  IADD3 R5, PT, PT, R5, 0x1, R0 ;  /* 0x0000000105057810 */ /* 0x000fd20007ffe000 */
[----:B------:R-:W1:Y:S01]  /*0d60*/  F2F.F32.F64 R11, R10 ;  /* 0x0000000a000b7310 */ /* 0x000e620000301000 */
[----:B0-----:R-:W-:-:S05]  /*0d70*/  IMAD.WIDE R2, R5, 0x4, R2 ;  /* 0x0000000405027825 */ /* 0x001fca00078e0202 */
[----:B-1----:R-:W-:Y:S01]  /*0d80*/  STG.E desc[UR4][R2.64], R11 ;  /* 0x0000000b02007986 */ /* 0x002fe2000c101904 */
[----:B------:R-:W-:Y:S05]  /*0d90*/  EXIT ;  /* 0x000000000000794d */ /* 0x000fea0003800000 */
        .weak           $__internal_0_$__cuda_sm20_dblrcp_rn_slowpath_v3
        .type           $__internal_0_$__cuda_sm20_dblrcp_rn_slowpath_v3,@function
        .size           $__internal_0_$__cuda_sm20_dblrcp_rn_slowpath_v3,($__internal_1_$__cuda_sm20_div_rn_f64_full - $__internal_0_$__cuda_sm20_dblrcp_rn_slowpath_v3)
$__internal_0_$__cuda_sm20_dblrcp_rn_slowpath_v3:
[----:B------:R-:W-:-:S14]  /*0da0*/  DSETP.GTU.AND P0, PT, |R6|, +INF , PT ;  /* 0x7ff000000600742a */ /* 0x000fdc0003f0c200 */
[----:B------:R-:W-:Y:S05]  /*0db0*/  @P0 BRA `(.L_x_11) ;  /* 0x00000000007c0947 */ /* 0x000fea0003800000 */
[----:B------:R-:W-:-:S05]  /*0dc0*/  LOP3.LUT R3, R7, 0x7fffffff, RZ, 0xc0, !PT ;  /* 0x7fffffff07037812 */ /* 0x000fca00078ec0ff */
[----:B------:R-:W-:-:S05]  /*0dd0*/  VIADD R4, R3, 0xffffffff ;  /* 0xffffffff03047836 */ /* 0x000fca0000000000 */
[----:B------:R-:W-:-:S13]  /*0de0*/  ISETP.GE.U32.AND P0, PT, R4, 0x7fefffff, PT ;  /* 0x7fefffff0400780c */ /* 0x000fda0003f06070 */
[----:B------:R-:W-:Y:S01]  /*0df0*/  @P0 LOP3.LUT R11, R7, 0x7ff00000, RZ, 0x3c, !PT ;  /* 0x7ff00000070b0812 */ /* 0x000fe200078e3cff */
[----:B------:R-:W-:Y:S01]  /*0e00*/  @P0 IMAD.MOV.U32 R10, RZ, RZ, RZ ;  /* 0x000000ffff0a0224 */ /* 0x000fe200078e00ff */
[----:B------:R-:W-:Y:S06]  /*0e10*/  @P0 BRA `(.L_x_12) ;  /* 0x00000000006c0947 */ /* 0x000fec0003800000 */
[----:B------:R-:W-:-:S13]  /*0e20*/  ISETP.GE.U32.AND P0, PT, R3, 0x1000001, PT ;  /* 0x010000010300780c */ /* 0x000fda0003f06070 */
[----:B------:R-:W-:Y:S05]  /*0e30*/  @!P0 BRA `(.L_x_13) ;  /* 0x0000000000348947 */ /* 0x000fea0003800000 */
[----:B------:R-:W-:Y:S02]  /*0e40*/  VIADD R11, R7, 0xc0200000 ;  /* 0xc0200000070b7836 */ /* 0x000fe40000000000 */
[----:B------:R-:W-:Y:S02]  /*0e50*/  IMAD.MOV.U32 R10, RZ, RZ, R6 ;  /* 0x000000ffff0a7224 */ /* 0x000fe400078e0006 */
[----:B------:R-:W0:Y:S04]  /*0e60*/  MUFU.RCP64H R13, R11 ;  /* 0x0000000b000d7308 */ /* 0x000e280000001800 */
[----:B0-----:R-:W-:-:S08]  /*0e70*/  DFMA R14, -R10, R12, 1 ;  /* 0x3ff000000a0e742b */ /* 0x001fd0000000010c */
[----:B------:R-:W-:-:S08]  /*0e80*/  DFMA R14, R14, R14, R14 ;  /* 0x0000000e0e0e722b */ /* 0x000fd0000000000e */
[----:B------:R-:W-:-:S08]  /*0e90*/  DFMA R14, R12, R14, R12 ;  /* 0x0000000e0c0e722b */ /* 0x000fd0000000000c */
[----:B------:R-:W-:-:S08]  /*0ea0*/  DFMA R12, -R10, R14, 1 ;  /* 0x3ff000000a0c742b */ /* 0x000fd0000000010e */
[----:B------:R-:W-:-:S08]  /*0eb0*/  DFMA R12, R14, R12, R14 ;  /* 0x0000000c0e0c722b */ /* 0x000fd0000000000e */
[----:B------:R-:W-:-:S08]  /*0ec0*/  DMUL R12, R12, 2.2250738585072013831e-308 ;  /* 0x001000000c0c7828 */ /* 0x000fd00000000000 */
[----:B------:R-:W-:-:S08]  /*0ed0*/  DFMA R6, -R6, R12, 1 ;  /* 0x3ff000000606742b */ /* 0x000fd0000000010c */
[----:B------:R-:W-:-:S08]  /*0ee0*/  DFMA R6, R6, R6, R6 ;  /* 0x000000060606722b */ /* 0x000fd00000000006 */
[----:B------:R-:W-:Y:S01]  /*0ef0*/  DFMA R10, R12, R6, R12 ;  /* 0x000000060c0a722b */ /* 0x000fe2000000000c */
[----:B------:R-:W-:Y:S10]  /*0f00*/  BRA `(.L_x_12) ;  /* 0x0000000000307947 */ /* 0x000ff40003800000 */
.L_x_13:
[----:B------:R-:W-:Y:S01]  /*0f10*/  DMUL R6, R6, 8.11296384146066816958e+31 ;  /* 0x4690000006067828 */ /* 0x000fe20000000000 */
[----:B------:R-:W-:-:S05]  /*0f20*/  MOV R10, R12 ;  /* 0x0000000c000a7202 */ /* 0x000fca0000000f00 */
[----:B------:R-:W0:Y:S02]  /*0f30*/  MUFU.RCP64H R11, R7 ;  /* 0x00000007000b7308 */ /* 0x000e240000001800 */
[----:B0-----:R-:W-:-:S08]  /*0f40*/  DFMA R12, -R6, R10, 1 ;  /* 0x3ff00000060c742b */ /* 0x001fd0000000010a */
[----:B------:R-:W-:-:S08]  /*0f50*/  DFMA R12, R12, R12, R12 ;  /* 0x0000000c0c0c722b */ /* 0x000fd0000000000c */
[----:B------:R-:W-:-:S08]  /*0f60*/  DFMA R12, R10, R12, R10 ;  /* 0x0000000c0a0c722b */ /* 0x000fd0000000000a */
[----:B------:R-:W-:-:S08]  /*0f70*/  DFMA R10, -R6, R12, 1 ;  /* 0x3ff00000060a742b */ /* 0x000fd0000000010c */
[----:B------:R-:W-:-:S08]  /*0f80*/  DFMA R10, R12, R10, R12 ;  /* 0x0000000a0c0a722b */ /* 0x000fd0000000000c */
[----:B------:R-:W-:Y:S01]  /*0f90*/  DMUL R10, R10, 8.11296384146066816958e+31 ;  /* 0x469000000a0a7828 */ /* 0x000fe20000000000 */
[----:B------:R-:W-:Y:S10]  /*0fa0*/  BRA `(.L_x_12) ;  /* 0x0000000000087947 */ /* 0x000ff40003800000 */
.L_x_11:
[----:B------:R-:W-:Y:S01]  /*0fb0*/  LOP3.LUT R11, R7, 0x80000, RZ, 0xfc, !PT ;  /* 0x00080000070b7812 */ /* 0x000fe200078efcff */
[----:B------:R-:W-:-:S07]  /*0fc0*/  IMAD.MOV.U32 R10, RZ, RZ, R6 ;  /* 0x000000ffff0a7224 */ /* 0x000fce00078e0006 */
.L_x_12:
[----:B------:R-:W-:-:S04]  /*0fd0*/  IMAD.MOV.U32 R3, RZ, RZ, 0x0 ;  /* 0x00000000ff037424 */ /* 0x000fc800078e00ff */
[----:B------:R-:W-:Y:S05]  /*0fe0*/  RET.REL.NODEC R2 `(_Z13parallel_initPfiiffffff) ;  /* 0xfffffff002047950 */ /* 0x000fea0003c3ffff */
        .weak           $__internal_1_$__cuda_sm20_div_rn_f64_full
        .type           $__internal_1_$__cuda_sm20_div_rn_f64_full,@function
        .size           $__internal_1_$__cuda_sm20_div_rn_f64_full,(.L_x_21 - $__internal_1_$__cuda_sm20_div_rn_f64_full)
$__internal_1_$__cuda_sm20_div_rn_f64_full:
[C---:B------:R-:W-:Y:S01]  /*0ff0*/  FSETP.GEU.AND P0, PT, |R9|.reuse, 1.469367938527859385e-39, PT ;  /* 0x001000000900780b */ /* 0x040fe20003f0e200 */
[--C-:B------:R-:W-:Y:S01]  /*1000*/  IMAD.MOV.U32 R14, RZ, RZ, R10.reuse ;  /* 0x000000ffff0e7224 */ /* 0x100fe200078e000a */
[----:B------:R-:W-:Y:S01]  /*1010*/  LOP3.LUT R12, R9, 0x800fffff, RZ, 0xc0, !PT ;  /* 0x800fffff090c7812 */ /* 0x000fe200078ec0ff */
[----:B------:R-:W-:Y:S01]  /*1020*/  IMAD.MOV.U32 R15, RZ, RZ, R9 ;  /* 0x000000ffff0f7224 */ /* 0x000fe200078e0009 */
[C---:B------:R-:W-:Y:S01]  /*1030*/  FSETP.GEU.AND P2, PT, |R17|.reuse, 1.469367938527859385e-39, PT ;  /* 0x001000001100780b */ /* 0x040fe20003f4e200 */
[----:B------:R-:W-:Y:S01]  /*1040*/  BSSY.RECONVERGENT B1, `(.L_x_14) ;  /* 0x0000054000017945 */ /* 0x000fe20003800200 */
[----:B------:R-:W-:Y:S01]  /*1050*/  LOP3.LUT R13, R12, 0x3ff00000, RZ, 0xfc, !PT ;  /* 0x3ff000000c0d7812 */ /* 0x000fe200078efcff */
[----:B------:R-:W-:Y:S01]  /*1060*/  IMAD.MOV.U32 R12, RZ, RZ, R10 ;  /* 0x000000ffff0c7224 */ /* 0x000fe200078e000a */
[----:B------:R-:W-:Y:S01]  /*1070*/  LOP3.LUT R6, R17, 0x7ff00000, RZ, 0xc0, !PT ;  /* 0x7ff0000011067812 */ /* 0x000fe200078ec0ff */
[----:B------:R-:W-:Y:S01]  /*1080*/  IMAD.MOV.U32 R10, RZ, RZ, 0x1 ;  /* 0x00000001ff0a7424 */ /* 0x000fe200078e00ff */
[----:B------:R-:W-:-:S03]  /*1090*/  LOP3.LUT R9, R9, 0x7ff00000, RZ, 0xc0, !PT ;  /* 0x7ff0000009097812 */ /* 0x000fc600078ec0ff */
[----:B------:R-:W-:Y:S01]  /*10a0*/  @!P0 DMUL R12, R14, 8.98846567431157953865e+307 ;  /* 0x7fe000000e0c8828 */ /* 0x000fe20000000000 */
[C---:B------:R-:W-:Y:S01]  /*10b0*/  ISETP.GE.U32.AND P1, PT, R6.reuse, R9, PT ;  /* 0x000000090600720c */ /* 0x040fe20003f26070 */
[----:B------:R-:W-:Y:S02]  /*10c0*/  IMAD.MOV.U32 R24, RZ, RZ, R6 ;  /* 0x000000ffff187224 */ /* 0x000fe400078e0006 */
[----:B------:R-:W-:Y:S02]  /*10d0*/  @!P2 LOP3.LUT R7, R15, 0x7ff00000, RZ, 0xc0, !PT ;  /* 0x7ff000000f07a812 */ /* 0x000fe400078ec0ff */
[----:B------:R-:W0:Y:S02]  /*10e0*/  MUFU.RCP64H R11, R13 ;  /* 0x0000000d000b7308 */ /* 0x000e240000001800 */
[----:B------:R-:W-:Y:S01]  /*10f0*/  @!P2 ISETP.GE.U32.AND P3, PT, R6, R7, PT ;  /* 0x000000070600a20c */ /* 0x000fe20003f66070 */
[----:B------:R-:W-:Y:S01]  /*1100*/  IMAD.MOV.U32 R7, RZ, RZ, 0x1ca00000 ;  /* 0x1ca00000ff077424 */ /* 0x000fe200078e00ff */
[----:B------:R-:W-:-:S04]  /*1110*/  @!P0 LOP3.LUT R9, R13, 0x7ff00000, RZ, 0xc0, !PT ;  /* 0x7ff000000d098812 */ /* 0x000fc800078ec0ff */
[----:B------:R-:W-:Y:S01]  /*1120*/  @!P2 SEL R21, R7, 0x63400000, !P3 ;  /* 0x634000000715a807 */ /* 0x000fe20005800000 */
[----:B------:R-:W-:-:S03]  /*1130*/  VIADD R26, R9, 0xffffffff ;  /* 0xffffffff091a7836 */ /* 0x000fc60000000000 */
[----:B------:R-:W-:-:S04]  /*1140*/  @!P2 LOP3.LUT R22, R21, 0x80000000, R17, 0xf8, !PT ;  /* 0x800000001516a812 */ /* 0x000fc800078ef811 */
[----:B------:R-:W-:Y:S01]  /*1150*/  @!P2 LOP3.LUT R23, R22, 0x100000, RZ, 0xfc, !PT ;  /* 0x001000001617a812 */ /* 0x000fe200078efcff */
[----:B0-----:R-:W-:Y:S01]  /*1160*/  DFMA R18, R10, -R12, 1 ;  /* 0x3ff000000a12742b */ /* 0x001fe2000000080c */
[----:B------:R-:W-:-:S07]  /*1170*/  @!P2 IMAD.MOV.U32 R22, RZ, RZ, RZ ;  /* 0x000000ffff16a224 */ /* 0x000fce00078e00ff */
[----:B------:R-:W-:-:S08]  /*1180*/  DFMA R18, R18, R18, R18 ;  /* 0x000000121212722b */ /* 0x000fd00000000012 */
[----:B------:R-:W-:Y:S01]  /*1190*/  DFMA R18, R10, R18, R10 ;  /* 0x000000120a12722b */ /* 0x000fe2000000000a */
[----:B------:R-:W-:Y:S02]  /*11a0*/  SEL R11, R7, 0x63400000, !P1 ;  /* 0x63400000070b7807 */ /* 0x000fe40004800000 */
[----:B------:R-:W-:Y:S02]  /*11b0*/  MOV R10, R16 ;  /* 0x00000010000a7202 */ /* 0x000fe40000000f00 */
[----:B------:R-:W-:-:S03]  /*11c0*/  LOP3.LUT R11, R11, 0x800fffff, R17, 0xf8, !PT ;  /* 0x800fffff0b0b7812 */ /* 0x000fc600078ef811 */
[----:B------:R-:W-:-:S03]  /*11d0*/  DFMA R20, R18, -R12, 1 ;  /* 0x3ff000001214742b */ /* 0x000fc6000000080c */
[----:B------:R-:W-:-:S05]  /*11e0*/  @!P2 DFMA R10, R10, 2, -R22 ;  /* 0x400000000a0aa82b */ /* 0x000fca0000000816 */
[----:B------:R-:W-:-:S05]  /*11f0*/  DFMA R20, R18, R20, R18 ;  /* 0x000000141214722b */ /* 0x000fca0000000012 */
[----:B------:R-:W-:-:S03]  /*1200*/  @!P2 LOP3.LUT R24, R11, 0x7ff00000, RZ, 0xc0, !PT ;  /* 0x7ff000000b18a812 */ /* 0x000fc600078ec0ff */
[----:B------:R-:W-:Y:S02]  /*1210*/  DMUL R18, R20, R10 ;  /* 0x0000000a14127228 */ /* 0x000fe40000000000 */
[----:B------:R-:W-:-:S05]  /*1220*/  VIADD R25, R24, 0xffffffff ;  /* 0xffffffff18197836 */ /* 0x000fca0000000000 */
[----:B------:R-:W-:Y:S01]  /*1230*/  ISETP.GT.U32.AND P0, PT, R25, 0x7feffffe, PT ;  /* 0x7feffffe1900780c */ /* 0x000fe20003f04070 */
[----:B------:R-:W-:-:S03]  /*1240*/  DFMA R22, R18, -R12, R10 ;  /* 0x8000000c1216722b */ /* 0x000fc6000000000a */
[----:B------:R-:W-:-:S05]  /*1250*/  ISETP.GT.U32.OR P0, PT, R26, 0x7feffffe, P0 ;  /* 0x7feffffe1a00780c */ /* 0x000fca0000704470 */
[----:B------:R-:W-:-:S08]  /*1260*/  DFMA R22, R20, R22, R18 ;  /* 0x000000161416722b */ /* 0x000fd00000000012 */
[----:B------:R-:W-:Y:S05]  /*1270*/  @P0 BRA `(.L_x_15) ;  /* 0x00000000006c0947 */ /* 0x000fea0003800000 */
[----:B------:R-:W-:Y:S01]  /*1280*/  LOP3.LUT R17, R15, 0x7ff00000, RZ, 0xc0, !PT ;  /* 0x7ff000000f117812 */ /* 0x000fe200078ec0ff */
[----:B------:R-:W-:-:S03]  /*1290*/  IMAD.MOV.U32 R16, RZ, RZ, RZ ;  /* 0x000000ffff107224 */ /* 0x000fc600078e00ff */
[CC--:B------:R-:W-:Y:S02]  /*12a0*/  VIADDMNMX R9, R6.reuse, -R17.reuse, 0xb9600000, !PT ;  /* 0xb960000006097446 */ /* 0x0c0fe40007800911 */
[----:B------:R-:W-:Y:S02]  /*12b0*/  ISETP.GE.U32.AND P0, PT, R6, R17, PT ;  /* 0x000000110600720c */ /* 0x000fe40003f06070 */
[----:B------:R-:W-:Y:S02]  /*12c0*/  VIMNMX R9, PT, PT, R9, 0x46a00000, PT ;  /* 0x46a0000009097848 */ /* 0x000fe40003fe0100 */
[----:B------:R-:W-:-:S05]  /*12d0*/  SEL R6, R7, 0x63400000, !P0 ;  /* 0x6340000007067807 */ /* 0x000fca0004000000 */
[----:B------:R-:W-:-:S04]  /*12e0*/  IMAD.IADD R9, R9, 0x1, -R6 ;  /* 0x0000000109097824 */ /* 0x000fc800078e0a06 */
[----:B------:R-:W-:-:S06]  /*12f0*/  VIADD R17, R9, 0x7fe00000 ;  /* 0x7fe0000009117836 */ /* 0x000fcc0000000000 */
[----:B------:R-:W-:-:S10]  /*1300*/  DMUL R6, R22, R16 ;  /* 0x0000001016067228 */ /* 0x000fd40000000000 */
[----:B------:R-:W-:-:S13]  /*1310*/  FSETP.GTU.AND P0, PT, |R7|, 1.469367938527859385e-39, PT ;  /* 0x001000000700780b */ /* 0x000fda0003f0c200 */
[----:B------:R-:W-:Y:S05]  /*1320*/  @P0 BRA `(.L_x_16) ;  /* 0x0000000000940947 */ /* 0x000fea0003800000 */
[----:B------:R-:W-:Y:S01]  /*1330*/  DFMA R10, R22, -R12, R10 ;  /* 0x8000000c160a722b */ /* 0x000fe2000000000a */
[----:B------:R-:W-:-:S09]  /*1340*/  MOV R16, RZ ;  /* 0x000000ff00107202 */ /* 0x000fd20000000f00 */
[C---:B------:R-:W-:Y:S02]  /*1350*/  FSETP.NEU.AND P0, PT, R11.reuse, RZ, PT ;  /* 0x000000ff0b00720b */ /* 0x040fe40003f0d000 */
[----:B------:R-:W-:-:S04]  /*1360*/  LOP3.LUT R15, R11, 0x80000000, R15, 0x48, !PT ;  /* 0x800000000b0f7812 */ /* 0x000fc800078e480f */
[----:B------:R-:W-:-:S07]  /*1370*/  LOP3.LUT R17, R15, R17, RZ, 0xfc, !PT ;  /* 0x000000110f117212 */ /* 0x000fce00078efcff */
[----:B------:R-:W-:Y:S05]  /*1380*/  @!P0 BRA `(.L_x_16) ;  /* 0x00000000007c8947 */ /* 0x000fea0003800000 */
[----:B------:R-:W-:Y:S01]  /*1390*/  IMAD.MOV R11, RZ, RZ, -R9 ;  /* 0x000000ffff0b7224 */ /* 0x000fe200078e0a09 */
[----:B------:R-:W-:Y:S01]  /*13a0*/  DMUL.RP R16, R22, R16 ;  /* 0x0000001016107228 */ /* 0x000fe20000008000 */
[----:B------:R-:W-:Y:S01]  /*13b0*/  IMAD.MOV.U32 R10, RZ, RZ, RZ ;  /* 0x000000ffff0a7224 */ /* 0x000fe200078e00ff */
[----:B------:R-:W-:-:S05]  /*13c0*/  IADD3 R9, PT, PT, -R9, -0x43300000, RZ ;  /* 0xbcd0000009097810 */ /* 0x000fca0007ffe1ff */
[----:B------:R-:W-:-:S03]  /*13d0*/  DFMA R10, R6, -R10, R22 ;  /* 0x8000000a060a722b */ /* 0x000fc60000000016 */
[----:B------:R-:W-:-:S07]  /*13e0*/  LOP3.LUT R15, R17, R15, RZ, 0x3c, !PT ;  /* 0x0000000f110f7212 */ /* 0x000fce00078e3cff */
[----:B------:R-:W-:-:S04]  /*13f0*/  FSETP.NEU.AND P0, PT, |R11|, R9, PT ;  /* 0x000000090b00720b */ /* 0x000fc80003f0d200 */
[----:B------:R-:W-:Y:S02]  /*1400*/  FSEL R6, R16, R6, !P0 ;  /* 0x0000000610067208 */ /* 0x000fe40004000000 */
[----:B------:R-:W-:Y:S01]  /*1410*/  FSEL R7, R15, R7, !P0 ;  /* 0x000000070f077208 */ /* 0x000fe20004000000 */
[----:B------:R-:W-:Y:S06]  /*1420*/  BRA `(.L_x_16) ;  /* 0x0000000000547947 */ /* 0x000fec0003800000 */
.L_x_15:
[----:B------:R-:W-:-:S14]  /*1430*/  DSETP.NAN.AND P0, PT, R16, R16, PT ;  /* 0x000000101000722a */ /* 0x000fdc0003f08000 */
[----:B------:R-:W-:Y:S05]  /*1440*/  @P0 BRA `(.L_x_17) ;  /* 0x0000000000440947 */ /* 0x000fea0003800000 */
[----:B------:R-:W-:-:S14]  /*1450*/  DSETP.NAN.AND P0, PT, R14, R14, PT ;  /* 0x0000000e0e00722a */ /* 0x000fdc0003f08000 */
[----:B------:R-:W-:Y:S05]  /*1460*/  @P0 BRA `(.L_x_18) ;  /* 0x0000000000300947 */ /* 0x000fea0003800000 */
[----:B------:R-:W-:Y:S01]  /*1470*/  ISETP.NE.AND P0, PT, R24, R9, PT ;  /* 0x000000091800720c */ /* 0x000fe20003f05270 */
[----:B------:R-:W-:Y:S02]  /*1480*/  IMAD.MOV.U32 R6, RZ, RZ, 0x0 ;  /* 0x00000000ff067424 */ /* 0x000fe400078e00ff */
[----:B------:R-:W-:-:S10]  /*1490*/  IMAD.MOV.U32 R7, RZ, RZ, -0x80000 ;  /* 0xfff80000ff077424 */ /* 0x000fd400078e00ff */
[----:B------:R-:W-:Y:S05]  /*14a0*/  @!P0 BRA `(.L_x_16) ;  /* 0x0000000000348947 */ /* 0x000fea0003800000 */
[----:B------:R-:W-:Y:S02]  /*14b0*/  ISETP.NE.AND P0, PT, R24, 0x7ff00000, PT ;  /* 0x7ff000001800780c */ /* 0x000fe40003f05270 */
[----:B------:R-:W-:Y:S02]  /*14c0*/  LOP3.LUT R7, R17, 0x80000000, R15, 0x48, !PT ;  /* 0x8000000011077812 */ /* 0x000fe400078e480f */
[----:B------:R-:W-:-:S13]  /*14d0*/  ISETP.EQ.OR P0, PT, R9, RZ, !P0 ;  /* 0x000000ff0900720c */ /* 0x000fda0004702670 */
[----:B------:R-:W-:Y:S01]  /*14e0*/  @P0 LOP3.LUT R9, R7, 0x7ff00000, RZ, 0xfc, !PT ;  /* 0x7ff0000007090812 */ /* 0x000fe200078efcff */
[----:B------:R-:W-:Y:S02]  /*14f0*/  @!P0 IMAD.MOV.U32 R6, RZ, RZ, RZ ;  /* 0x000000ffff068224 */ /* 0x000fe400078e00ff */
[----:B------:R-:W-:Y:S02]  /*1500*/  @P0 IMAD.MOV.U32 R6, RZ, RZ, RZ ;  /* 0x000000ffff060224 */ /* 0x000fe400078e00ff */
[----:B------:R-:W-:Y:S01]  /*1510*/  @P0 IMAD.MOV.U32 R7, RZ, RZ, R9 ;  /* 0x000000ffff070224 */ /* 0x000fe200078e0009 */
[----:B------:R-:W-:Y:S06]  /*1520*/  BRA `(.L_x_16) ;  /* 0x0000000000147947 */ /* 0x000fec0003800000 */
.L_x_18:
[----:B------:R-:W-:Y:S02]  /*1530*/  LOP3.LUT R7, R15, 0x80000, RZ, 0xfc, !PT ;  /* 0x000800000f077812 */ /* 0x000fe400078efcff */
[----:B------:R-:W-:Y:S01]  /*1540*/  MOV R6, R14 ;  /* 0x0000000e00067202 */ /* 0x000fe20000000f00 */
[----:B------:R-:W-:Y:S06]  /*1550*/  BRA `(.L_x_16) ;  /* 0x0000000000087947 */ /* 0x000fec0003800000 */
.L_x_17:
[----:B------:R-:W-:Y:S01]  /*1560*/  LOP3.LUT R7, R17, 0x80000, RZ, 0xfc, !PT ;  /* 0x0008000011077812 */ /* 0x000fe200078efcff */
[----:B------:R-:W-:-:S07]  /*1570*/  IMAD.MOV.U32 R6, RZ, RZ, R16 ;  /* 0x000000ffff067224 */ /* 0x000fce00078e0010 */
.L_x_16:
[----:B------:R-:W-:Y:S05]  /*1580*/  BSYNC.RECONVERGENT B1 ;  /* 0x0000000000017941 */ /* 0x000fea0003800200 */
.L_x_14:
[----:B------:R-:W-:Y:S02]  /*1590*/  IMAD.MOV.U32 R10, RZ, RZ, R6 ;  /* 0x000000ffff0a7224 */ /* 0x000fe400078e0006 */
[----:B------:R-:W-:Y:S02]  /*15a0*/  IMAD.MOV.U32 R11, RZ, RZ, R7 ;  /* 0x000000ffff0b7224 */ /* 0x000fe400078e0007 */
[----:B------:R-:W-:Y:S02]  /*15b0*/  IMAD.MOV.U32 R6, RZ, RZ, R4 ;  /* 0x000000ffff067224 */ /* 0x000fe400078e0004 */
[----:B------:R-:W-:-:S04]  /*15c0*/  IMAD.MOV.U32 R7, RZ, RZ, 0x0 ;  /* 0x00000000ff077424 */ /* 0x000fc800078e00ff */
[----:B------:R-:W-:Y:S05]  /*15d0*/  RET.REL.NODEC R6 `(_Z13parallel_initPfiiffffff) ;  /* 0xffffffe806887950 */ /* 0x000fea0003c3ffff */
.L_x_19:
[----:B------:R-:W-:-:S00]  /*15e0*/  BRA `(.L_x_19) ;  /* 0xfffffffc00fc7947 */ /* 0x000fc0000383ffff */
[----:B------:R-:W-:-:S00]  /*15f0*/  NOP ;  /* 0x0000000000007918 */ /* 0x000fc00000000000 */
        /* <DEDUP_REMOVED lines=8> */
.L_x_21:


//--------------------- .nv.shared.reserved.0     --------------------------
	.section	.nv.shared.reserved.0,"aw",@nobits
	.weak		__nv_reservedSMEM_offset_0_alias
	.size		__nv_reservedSMEM_offset_0_alias, 0, 64
	.other		__nv_reservedSMEM_offset_0_alias,@"STO_CUDA_RESERVED_SHARED STV_DEFAULT"
__nv_reservedSMEM_offset_0_alias:
	.zero		0
	.zero		64


//--------------------- .nv.constant0._Z13parallel_initPfiiffffff --------------------------
	.section	.nv.constant0._Z13parallel_initPfiiffffff,"a",@progbits
	.sectionflags	@""
	.align	4
.nv.constant0._Z13parallel_initPfiiffffff:
	.zero		936


//--------------------- SYMBOLS --------------------------

	.type		.nv.reservedSmem.offset0,@object
	.size		.nv.reservedSmem.offset0,0x4
